	.headerflags	@"EF_CUDA_TEXMODE_UNIFIED EF_CUDA_64BIT_ADDRESS EF_CUDA_SM89 EF_CUDA_VIRTUAL_SM(EF_CUDA_SM89)"
	.elftype	@"ET_EXEC"


//--------------------- .nv.info                  --------------------------
	.section	.nv.info,"",@"SHT_CUDA_INFO"
	.align	4


	//----- nvinfo : EIATTR_REGCOUNT
	.align		4
        /*0000*/ 	.byte	0x04, 0x2f
        /*0002*/ 	.short	(.L_1 - .L_0)
	.align		4
.L_0:
        /*0004*/ 	.word	index@(triton__0d1d2de)
        /*0008*/ 	.word	0x0000000c


	//----- nvinfo : EIATTR_MAX_STACK_SIZE
	.align		4
.L_1:
        /*000c*/ 	.byte	0x04, 0x23
        /*000e*/ 	.short	(.L_3 - .L_2)
	.align		4
.L_2:
        /*0010*/ 	.word	index@(triton__0d1d2de)
        /*0014*/ 	.word	0x00000000


	//----- nvinfo : EIATTR_MIN_STACK_SIZE
	.align		4
.L_3:
        /*0018*/ 	.byte	0x04, 0x12
        /*001a*/ 	.short	(.L_5 - .L_4)
	.align		4
.L_4:
        /*001c*/ 	.word	index@(triton__0d1d2de)
        /*0020*/ 	.word	0x00000000


	//----- nvinfo : EIATTR_FRAME_SIZE
	.align		4
.L_5:
        /*0024*/ 	.byte	0x04, 0x11
        /*0026*/ 	.short	(.L_7 - .L_6)
	.align		4
.L_6:
        /*0028*/ 	.word	index@(triton__0d1d2de)
        /*002c*/ 	.word	0x00000000
.L_7:


//--------------------- .nv.info.triton__0d1d2de  --------------------------
	.section	.nv.info.triton__0d1d2de,"",@"SHT_CUDA_INFO"
	.align	4


	//----- nvinfo : EIATTR_CUDA_API_VERSION
	.align		4
        /*0000*/ 	.byte	0x04, 0x37
        /*0002*/ 	.short	(.L_9 - .L_8)
.L_8:
        /*0004*/ 	.word	0x0000007b


	//----- nvinfo : EIATTR_PARAM_CBANK
	.align		4
.L_9:
        /*0008*/ 	.byte	0x04, 0x0a
        /*000a*/ 	.short	(.L_11 - .L_10)
	.align		4
.L_10:
        /*000c*/ 	.word	index@(.nv.constant0.triton__0d1d2de)
        /*0010*/ 	.short	0x0160
        /*0012*/ 	.short	0x0014


	//----- nvinfo : EIATTR_CBANK_PARAM_SIZE
	.align		4
.L_11:
        /*0014*/ 	.byte	0x03, 0x19
        /*0016*/ 	.short	0x0014


	//----- nvinfo : EIATTR_KPARAM_INFO
	.align		4
        /*0018*/ 	.byte	0x04, 0x17
        /*001a*/ 	.short	(.L_13 - .L_12)
.L_12:
        /*001c*/ 	.word	0x00000000
        /*0020*/ 	.short	0x0002
        /*0022*/ 	.short	0x0010
        /*0024*/ 	.byte	0x00, 0xf0, 0x11, 0x00


	//----- nvinfo : EIATTR_KPARAM_INFO
	.align		4
.L_13:
        /*0028*/ 	.byte	0x04, 0x17
        /*002a*/ 	.short	(.L_15 - .L_14)
.L_14:
        /*002c*/ 	.word	0x00000000
        /*0030*/ 	.short	0x0001
        /*0032*/ 	.short	0x0008
        /*0034*/ 	.byte	0x00, 0xf0, 0x21, 0x00


	//----- nvinfo : EIATTR_KPARAM_INFO
	.align		4
.L_15:
        /*0038*/ 	.byte	0x04, 0x17
        /*003a*/ 	.short	(.L_17 - .L_16)
.L_16:
        /*003c*/ 	.word	0x00000000
        /*0040*/ 	.short	0x0000
        /*0042*/ 	.short	0x0000
        /*0044*/ 	.byte	0x00, 0xf0, 0x21, 0x00


	//----- nvinfo : EIATTR_MAXREG_COUNT
	.align		4
.L_17:
        /*0048*/ 	.byte	0x03, 0x1b
        /*004a*/ 	.short	0x00ff


	//----- nvinfo : EIATTR_EXIT_INSTR_OFFSETS
	.align		4
        /*004c*/ 	.byte	0x04, 0x1c
        /*004e*/ 	.short	(.L_19 - .L_18)


	//   ....[0]....
.L_18:
        /*0050*/ 	.word	0x00000240


	//----- nvinfo : EIATTR_MAX_THREADS
	.align		4
.L_19:
        /*0054*/ 	.byte	0x04, 0x05
        /*0056*/ 	.short	(.L_21 - .L_20)
.L_20:
        /*0058*/ 	.word	0x00000080
        /*005c*/ 	.word	0x00000001
        /*0060*/ 	.word	0x00000001
.L_21:


//--------------------- .nv.rel.action            --------------------------
	.section	.nv.rel.action,"",@"SHT_CUDA_RELOCINFO"
	.align	8
	.sectionentsize	8
        /*0000*/ 	.byte	0x73, 0x00, 0x00, 0x00, 0x00, 0x00, 0x00, 0x00, 0x00, 0x00, 0x00, 0x11, 0x25, 0x00, 0x05, 0x36


//--------------------- .nv.constant0.triton__0d1d2de --------------------------
	.section	.nv.constant0.triton__0d1d2de,"a",@progbits
	.align	4
.nv.constant0.triton__0d1d2de:
	.zero		372


//--------------------- .text.triton__0d1d2de     --------------------------
	.section	.text.triton__0d1d2de,"ax",@progbits
	.sectioninfo	@"SHI_REGISTERS=12"
	.align	128
        .global         triton__0d1d2de
        .type           triton__0d1d2de,@function
        .size           triton__0d1d2de,(.L_x_1 - triton__0d1d2de)
        .other          triton__0d1d2de,@"STO_CUDA_ENTRY STV_DEFAULT"
triton__0d1d2de:
.text.triton__0d1d2de:
[----:B------:R-:W-:-:S02]  /*0000*/  IMAD.MOV.U32 R1, RZ, RZ, c[0x0][0x28] ;  /* 0x00000a00ff017624 */ /* 0x000fc400078e00ff */
[----:B------:R-:W0:Y:S01]  /*0010*/  S2R R0, SR_TID.X ;  /* 0x0000000000007919 */ /* 0x000e220000002100 */
[----:B------:R-:W-:Y:S01]  /*0020*/  IMAD.MOV.U32 R9, RZ, RZ, 0x2 ;  /* 0x00000002ff097424 */ /* 0x000fe200078e00ff */
[----:B------:R-:W-:Y:S02]  /*0030*/  ULDC.64 UR4, c[0x0][0x118] ;  /* 0x0000460000047ab9 */ /* 0x000fe40000000a00 */
[----:B------:R-:W1:Y:S01]  /*0040*/  S2R R3, SR_CTAID.X ;  /* 0x0000000000037919 */ /* 0x000e620000002500 */
[----:B0-----:R-:W-:-:S05]  /*0050*/  IMAD.SHL.U32 R0, R0, 0x2, RZ ;  /* 0x0000000200007824 */ /* 0x001fca00078e00ff */
[----:B------:R-:W-:-:S05]  /*0060*/  LOP3.LUT R0, R0, 0xfe, RZ, 0xc0, !PT ;  /* 0x000000fe00007812 */ /* 0x000fca00078ec0ff */
[----:B-1----:R-:W-:-:S05]  /*0070*/  IMAD R0, R3, 0x100, R0 ;  /* 0x0000010003007824 */ /* 0x002fca00078e0200 */
[----:B------:R-:W-:-:S04]  /*0080*/  SHF.R.S32.HI R3, RZ, 0x1f, R0 ;  /* 0x0000001fff037819 */ /* 0x000fc80000011400 */
[----:B------:R-:W-:-:S04]  /*0090*/  LEA.HI R3, R3, R0, RZ, 0xb ;  /* 0x0000000003037211 */ /* 0x000fc800078f58ff */
[----:B------:R-:W-:Y:S02]  /*00a0*/  LOP3.LUT R5, R3, 0xf800, RZ, 0xc0, !PT ;  /* 0x0000f80003057812 */ /* 0x000fe400078ec0ff */
[----:B------:R-:W-:-:S03]  /*00b0*/  SHF.R.S32.HI R3, RZ, 0xb, R3 ;  /* 0x0000000bff037819 */ /* 0x000fc60000011403 */
[----:B------:R-:W-:-:S05]  /*00c0*/  IMAD.IADD R5, R0, 0x1, -R5 ;  /* 0x0000000100057824 */ /* 0x000fca00078e0a05 */
[----:B------:R-:W-:-:S04]  /*00d0*/  PRMT R2, R5, 0x9910, RZ ;  /* 0x0000991005027816 */ /* 0x000fc800000000ff */
[----:B------:R-:W-:-:S04]  /*00e0*/  SHF.R.S32.HI R2, RZ, 0xf, R2 ;  /* 0x0000000fff027819 */ /* 0x000fc80000011402 */
[----:B------:R-:W-:-:S04]  /*00f0*/  LOP3.LUT R2, R2, 0xffff, RZ, 0xc0, !PT ;  /* 0x0000ffff02027812 */ /* 0x000fc800078ec0ff */
[----:B------:R-:W-:-:S04]  /*0100*/  LEA.HI R2, R2, R5, RZ, 0x18 ;  /* 0x0000000502027211 */ /* 0x000fc800078fc0ff */
[C---:B------:R-:W-:Y:S02]  /*0110*/  LOP3.LUT R4, R2.reuse, 0xff00, RZ, 0xc0, !PT ;  /* 0x0000ff0002047812 */ /* 0x040fe400078ec0ff */
[----:B------:R-:W-:-:S03]  /*0120*/  PRMT R2, R2, 0x9910, RZ ;  /* 0x0000991002027816 */ /* 0x000fc600000000ff */
[----:B------:R-:W-:Y:S01]  /*0130*/  IMAD.MOV R4, RZ, RZ, -R4 ;  /* 0x000000ffff047224 */ /* 0x000fe200078e0a04 */
[----:B------:R-:W-:-:S04]  /*0140*/  SHF.R.S32.HI R2, RZ, 0x8, R2 ;  /* 0x00000008ff027819 */ /* 0x000fc80000011402 */
[----:B------:R-:W-:-:S05]  /*0150*/  PRMT R4, R4, 0x7710, RZ ;  /* 0x0000771004047816 */ /* 0x000fca00000000ff */
[----:B------:R-:W-:-:S05]  /*0160*/  IMAD.IADD R5, R5, 0x1, R4 ;  /* 0x0000000105057824 */ /* 0x000fca00078e0204 */
[----:B------:R-:W-:Y:S02]  /*0170*/  PRMT R4, R5, 0x9910, RZ ;  /* 0x0000991005047816 */ /* 0x000fe400000000ff */
[----:B------:R-:W-:-:S03]  /*0180*/  PRMT R5, R2, 0x9910, RZ ;  /* 0x0000991002057816 */ /* 0x000fc600000000ff */
[----:B------:R-:W-:-:S04]  /*0190*/  IMAD.MOV.U32 R2, RZ, RZ, R4 ;  /* 0x000000ffff027224 */ /* 0x000fc800078e0004 */
[----:B------:R-:W-:-:S04]  /*01a0*/  IMAD R2, R3, 0x100, R2 ;  /* 0x0000010003027824 */ /* 0x000fc800078e0202 */
[----:B------:R-:W-:-:S04]  /*01b0*/  IMAD R2, R5, 0x400, R2 ;  /* 0x0000040005027824 */ /* 0x000fc800078e0202 */
[----:B------:R-:W-:-:S06]  /*01c0*/  IMAD.WIDE R2, R2, R9, c[0x0][0x160] ;  /* 0x0000580002027625 */ /* 0x000fcc00078e0209 */
[----:B------:R-:W2:Y:S02]  /*01d0*/  LDG.E R2, [R2.64] ;  /* 0x0000000402027981 */ /* 0x000ea4000c1e1900 */
[C---:B--2---:R-:W-:Y:S01]  /*01e0*/  PRMT R4, R2.reuse, 0x7632, R4 ;  /* 0x0000763202047816 */ /* 0x044fe20000000004 */
[----:B------:R-:W-:-:S04]  /*01f0*/  IMAD.U32 R6, R2, 0x10000, RZ ;  /* 0x0001000002067824 */ /* 0x000fc800078e00ff */
[----:B------:R-:W-:Y:S02]  /*0200*/  IMAD.U32 R7, R4, 0x10000, RZ ;  /* 0x0001000004077824 */ /* 0x000fe400078e00ff */
[----:B------:R-:W-:-:S03]  /*0210*/  IMAD.WIDE R4, R0, R9, c[0x0][0x168] ;  /* 0x00005a0000047625 */ /* 0x000fc600078e0209 */
[----:B------:R-:W-:-:S05]  /*0220*/  F2FP.BF16.F32.PACK_AB R7, R7, R6 ;  /* 0x000000060707723e */ /* 0x000fca00000010ff */
[----:B------:R-:W-:Y:S01]  /*0230*/  STG.E [R4.64], R7 ;  /* 0x0000000704007986 */ /* 0x000fe2000c101904 */
[----:B------:R-:W-:Y:S05]  /*0240*/  EXIT ;  /* 0x000000000000794d */ /* 0x000fea0003800000 */
.L_x_0:
[----:B------:R-:W-:-:S00]  /*0250*/  BRA `(.L_x_0) ;  /* 0xfffffff000007947 */ /* 0x000fc0000383ffff */
[----:B------:R-:W-:-:S00]  /*0260*/  NOP ;  /* 0x0000000000007918 */ /* 0x000fc00000000000 */
        /* <DEDUP_REMOVED lines=9> */
.L_x_1:
